//
// Generated by NVIDIA NVVM Compiler
//
// Compiler Build ID: CL-36424714
// Cuda compilation tools, release 13.0, V13.0.88
// Based on NVVM 20.0.0
//

.version 9.0
.target sm_100
.address_size 64

	// .globl	_Z14ComputeMinPathPi

.visible .entry _Z14ComputeMinPathPi(
	.param .u64 .ptr .align 1 _Z14ComputeMinPathPi_param_0
)
{
	.reg .b32 	%r<22>;
	.reg .b64 	%rd<9>;

	ld.param.u64 	%rd1, [_Z14ComputeMinPathPi_param_0];
	cvta.to.global.u64 	%rd2, %rd1;
	mov.u32 	%r1, %ctaid.x;
	mov.u32 	%r2, %tid.x;
	shl.b32 	%r3, %r1, 2;
	add.s32 	%r4, %r3, %r2;
	mul.wide.u32 	%rd3, %r4, 4;
	add.s64 	%rd4, %rd2, %rd3;
	ld.global.u32 	%r5, [%rd4];
	mul.wide.u32 	%rd5, %r3, 4;
	add.s64 	%rd6, %rd2, %rd5;
	ld.global.u32 	%r6, [%rd6];
	mul.wide.u32 	%rd7, %r2, 4;
	add.s64 	%rd8, %rd2, %rd7;
	ld.global.u32 	%r7, [%rd8];
	add.s32 	%r8, %r7, %r6;
	min.s32 	%r9, %r8, %r5;
	st.global.u32 	[%rd4], %r9;
	ld.global.u32 	%r10, [%rd6+4];
	ld.global.u32 	%r11, [%rd8+16];
	add.s32 	%r12, %r11, %r10;
	min.s32 	%r13, %r12, %r9;
	st.global.u32 	[%rd4], %r13;
	ld.global.u32 	%r14, [%rd6+8];
	ld.global.u32 	%r15, [%rd8+32];
	add.s32 	%r16, %r15, %r14;
	min.s32 	%r17, %r16, %r13;
	st.global.u32 	[%rd4], %r17;
	ld.global.u32 	%r18, [%rd6+12];
	ld.global.u32 	%r19, [%rd8+48];
	add.s32 	%r20, %r19, %r18;
	min.s32 	%r21, %r20, %r17;
	st.global.u32 	[%rd4], %r21;
	ret;

}


// ===== COMPILED SASS (sm_100) =====

	.target	sm_100

	.elftype	@"ET_EXEC"


//--------------------- .note.nv.tkinfo           --------------------------
	.section	.note.nv.tkinfo,"",@"SHT_NOTE"
	.sectionflags	@"SHF_NOTE_NV_TKINFO"
	.tkinfo
        /*0018*/ 	.word	0x00000002
        /*0030*/ 	.string	""
        /*0030*/ 	.string	"ptxas"
        /*0030*/ 	.string	"Cuda compilation tools, release 13.0, V13.0.88"
        /*0030*/ 	.string	"Build cuda_13.0.r13.0/compiler.36424714_0"
        /*0030*/ 	.string	"-arch sm_100 -m 64 "



//--------------------- .note.nv.cuinfo           --------------------------
	.section	.note.nv.cuinfo,"",@"SHT_NOTE"
	.sectionflags	@"SHF_NOTE_NV_CUINFO"
        /*0018*/ 	.short	0x0002
        /*001a*/ 	.short	0x0064
        /*001c*/ 	.short	0x0082
	.zero		2


//--------------------- .nv.info                  --------------------------
	.section	.nv.info,"",@"SHT_CUDA_INFO"
	.align	4


	//----- nvinfo : EIATTR_REGCOUNT
	.align		4
        /*0000*/ 	.byte	0x04, 0x2f
        /*0002*/ 	.short	(.L_1 - .L_0)
	.align		4
.L_0:
        /*0004*/ 	.word	index@(_Z14ComputeMinPathPi)
        /*0008*/ 	.word	0x00000010


	//----- nvinfo : EIATTR_FRAME_SIZE
	.align		4
.L_1:
        /*000c*/ 	.byte	0x04, 0x11
        /*000e*/ 	.short	(.L_3 - .L_2)
	.align		4
.L_2:
        /*0010*/ 	.word	index@(_Z14ComputeMinPathPi)
        /*0014*/ 	.word	0x00000000


	//----- nvinfo : EIATTR_MIN_STACK_SIZE
	.align		4
.L_3:
        /*0018*/ 	.byte	0x04, 0x12
        /*001a*/ 	.short	(.L_5 - .L_4)
	.align		4
.L_4:
        /*001c*/ 	.word	index@(_Z14ComputeMinPathPi)
        /*0020*/ 	.word	0x00000000
.L_5:


//--------------------- .nv.compat                --------------------------
	.section	.nv.compat,"",@"SHT_CUDA_COMPAT_INFO"
	.align	4
        /*0000*/ 	.byte	0x02, 0x09, 0x00, 0x00, 0x02, 0x02, 0x01, 0x00, 0x02, 0x05, 0x05, 0x00, 0x03, 0x07, 0x01, 0x01
        /*0010*/ 	.byte	0x02, 0x03, 0x00, 0x00, 0x02, 0x06, 0x01, 0x00, 0x04, 0x0b, 0x08, 0x00, 0x09, 0x00, 0x00, 0x00
        /*0020*/ 	.byte	0x00, 0x00, 0x00, 0x00


//--------------------- .nv.info._Z14ComputeMinPathPi --------------------------
	.section	.nv.info._Z14ComputeMinPathPi,"",@"SHT_CUDA_INFO"
	.sectionflags	@""
	.align	4


	//----- nvinfo : EIATTR_CUDA_API_VERSION
	.align		4
        /*0000*/ 	.byte	0x04, 0x37
        /*0002*/ 	.short	(.L_7 - .L_6)
.L_6:
        /*0004*/ 	.word	0x00000082


	//----- nvinfo : EIATTR_KPARAM_INFO
	.align		4
.L_7:
        /*0008*/ 	.byte	0x04, 0x17
        /*000a*/ 	.short	(.L_9 - .L_8)
.L_8:
        /*000c*/ 	.word	0x00000000
        /*0010*/ 	.short	0x0000
        /*0012*/ 	.short	0x0000
        /*0014*/ 	.byte	0x00, 0xf5, 0x21, 0x00


	//----- nvinfo : EIATTR_SPARSE_MMA_MASK
	.align		4
.L_9:
        /*0018*/ 	.byte	0x03, 0x50
        /*001a*/ 	.short	0x0000


	//----- nvinfo : EIATTR_MAXREG_COUNT
	.align		4
        /*001c*/ 	.byte	0x03, 0x1b
        /*001e*/ 	.short	0x00ff


	//----- nvinfo : EIATTR_MERCURY_ISA_VERSION
	.align		4
        /*0020*/ 	.byte	0x03, 0x5f
        /*0022*/ 	.short	0x0101


	//----- nvinfo : EIATTR_VRC_CTA_INIT_COUNT
	.align		4
        /*0024*/ 	.byte	0x02, 0x4a
	.zero		1
	.zero		1


	//----- nvinfo : EIATTR_EXIT_INSTR_OFFSETS
	.align		4
        /*0028*/ 	.byte	0x04, 0x1c
        /*002a*/ 	.short	(.L_11 - .L_10)


	//   ....[0]....
.L_10:
        /*002c*/ 	.word	0x000001b0


	//----- nvinfo : EIATTR_CBANK_PARAM_SIZE
	.align		4
.L_11:
        /*0030*/ 	.byte	0x03, 0x19
        /*0032*/ 	.short	0x0008


	//----- nvinfo : EIATTR_PARAM_CBANK
	.align		4
        /*0034*/ 	.byte	0x04, 0x0a
        /*0036*/ 	.short	(.L_13 - .L_12)
	.align		4
.L_12:
        /*0038*/ 	.word	index@(.nv.constant0._Z14ComputeMinPathPi)
        /*003c*/ 	.short	0x0380
        /*003e*/ 	.short	0x0008


	//----- nvinfo : EIATTR_SW_WAR
	.align		4
.L_13:
        /*0040*/ 	.byte	0x04, 0x36
        /*0042*/ 	.short	(.L_15 - .L_14)
.L_14:
        /*0044*/ 	.word	0x00000008
.L_15:


//--------------------- .nv.callgraph             --------------------------
	.section	.nv.callgraph,"",@"SHT_CUDA_CALLGRAPH"
	.align	4
	.sectionentsize	8
	.align		4
        /*0000*/ 	.word	0x00000000
	.align		4
        /*0004*/ 	.word	0xffffffff
	.align		4
        /*0008*/ 	.word	0x00000000
	.align		4
        /*000c*/ 	.word	0xfffffffe
	.align		4
        /*0010*/ 	.word	0x00000000
	.align		4
        /*0014*/ 	.word	0xfffffffd
	.align		4
        /*0018*/ 	.word	0x00000000
	.align		4
        /*001c*/ 	.word	0xfffffffc


//--------------------- .text._Z14ComputeMinPathPi --------------------------
	.section	.text._Z14ComputeMinPathPi,"ax",@progbits
	.align	128
        .global         _Z14ComputeMinPathPi
        .type           _Z14ComputeMinPathPi,@function
        .size           _Z14ComputeMinPathPi,(.L_x_1 - _Z14ComputeMinPathPi)
        .other          _Z14ComputeMinPathPi,@"STO_CUDA_ENTRY STV_DEFAULT"
_Z14ComputeMinPathPi:
.text._Z14ComputeMinPathPi:
[----:B------:R-:W-:Y:S01]  /*0000*/  LDC R1, c[0x0][0x37c] ;  /* 0x0000df00ff017b82 */ /* 0x000fe20000000800 */
[----:B------:R-:W0:Y:S07]  /*0010*/  S2R R5, SR_CTAID.X ;  /* 0x0000000000057919 */ /* 0x000e2e0000002500 */
[----:B------:R-:W1:Y:S01]  /*0020*/  LDC.64 R6, c[0x0][0x380] ;  /* 0x0000e000ff067b82 */ /* 0x000e620000000a00 */
[----:B------:R-:W2:Y:S01]  /*0030*/  LDCU.64 UR4, c[0x0][0x358] ;  /* 0x00006b00ff0477ac */ /* 0x000ea20008000a00 */
[----:B------:R-:W3:Y:S01]  /*0040*/  S2R R2, SR_TID.X ;  /* 0x0000000000027919 */ /* 0x000ee20000002100 */
[----:B0-----:R-:W-:-:S05]  /*0050*/  IMAD.SHL.U32 R5, R5, 0x4, RZ ;  /* 0x0000000405057824 */ /* 0x001fca00078e00ff */
[----:B---3--:R-:W-:Y:S01]  /*0060*/  IADD3 R9, PT, PT, R5, R2, RZ ;  /* 0x0000000205097210 */ /* 0x008fe20007ffe0ff */
[----:B-1----:R-:W-:-:S04]  /*0070*/  IMAD.WIDE.U32 R2, R2, 0x4, R6 ;  /* 0x0000000402027825 */ /* 0x002fc800078e0006 */
[--C-:B------:R-:W-:Y:S01]  /*0080*/  IMAD.WIDE.U32 R4, R5, 0x4, R6.reuse ;  /* 0x0000000405047825 */ /* 0x100fe200078e0006 */
[----:B--2---:R-:W2:Y:S03]  /*0090*/  LDG.E R8, desc[UR4][R2.64] ;  /* 0x0000000402087981 */ /* 0x004ea6000c1e1900 */
[----:B------:R-:W-:Y:S02]  /*00a0*/  IMAD.WIDE.U32 R6, R9, 0x4, R6 ;  /* 0x0000000409067825 */ /* 0x000fe400078e0006 */
[----:B------:R-:W2:Y:S04]  /*00b0*/  LDG.E R9, desc[UR4][R4.64] ;  /* 0x0000000404097981 */ /* 0x000ea8000c1e1900 */
[----:B------:R-:W2:Y:S02]  /*00c0*/  LDG.E R0, desc[UR4][R6.64] ;  /* 0x0000000406007981 */ /* 0x000ea4000c1e1900 */
[----:B--2---:R-:W-:-:S05]  /*00d0*/  VIADDMNMX R9, R8, R9, R0, PT ;  /* 0x0000000908097246 */ /* 0x004fca0003800100 */
[----:B------:R0:W-:Y:S04]  /*00e0*/  STG.E desc[UR4][R6.64], R9 ;  /* 0x0000000906007986 */ /* 0x0001e8000c101904 */
[----:B------:R-:W2:Y:S04]  /*00f0*/  LDG.E R0, desc[UR4][R4.64+0x4] ;  /* 0x0000040404007981 */ /* 0x000ea8000c1e1900 */
[----:B------:R-:W2:Y:S02]  /*0100*/  LDG.E R8, desc[UR4][R2.64+0x10] ;  /* 0x0000100402087981 */ /* 0x000ea4000c1e1900 */
[----:B--2---:R-:W-:-:S05]  /*0110*/  VIADDMNMX R11, R8, R0, R9, PT ;  /* 0x00000000080b7246 */ /* 0x004fca0003800109 */
[----:B------:R-:W-:Y:S04]  /*0120*/  STG.E desc[UR4][R6.64], R11 ;  /* 0x0000000b06007986 */ /* 0x000fe8000c101904 */
[----:B------:R-:W2:Y:S04]  /*0130*/  LDG.E R0, desc[UR4][R4.64+0x8] ;  /* 0x0000080404007981 */ /* 0x000ea8000c1e1900 */
[----:B------:R-:W2:Y:S02]  /*0140*/  LDG.E R8, desc[UR4][R2.64+0x20] ;  /* 0x0000200402087981 */ /* 0x000ea4000c1e1900 */
[----:B--2---:R-:W-:-:S05]  /*0150*/  VIADDMNMX R13, R8, R0, R11, PT ;  /* 0x00000000080d7246 */ /* 0x004fca000380010b */
[----:B------:R-:W-:Y:S04]  /*0160*/  STG.E desc[UR4][R6.64], R13 ;  /* 0x0000000d06007986 */ /* 0x000fe8000c101904 */
[----:B------:R-:W0:Y:S04]  /*0170*/  LDG.E R0, desc[UR4][R4.64+0xc] ;  /* 0x00000c0404007981 */ /* 0x000e28000c1e1900 */
[----:B------:R-:W0:Y:S02]  /*0180*/  LDG.E R8, desc[UR4][R2.64+0x30] ;  /* 0x0000300402087981 */ /* 0x000e24000c1e1900 */
[----:B0-----:R-:W-:-:S05]  /*0190*/  VIADDMNMX R9, R8, R0, R13, PT ;  /* 0x0000000008097246 */ /* 0x001fca000380010d */
[----:B------:R-:W-:Y:S01]  /*01a0*/  STG.E desc[UR4][R6.64], R9 ;  /* 0x0000000906007986 */ /* 0x000fe2000c101904 */
[----:B------:R-:W-:Y:S05]  /*01b0*/  EXIT ;  /* 0x000000000000794d */ /* 0x000fea0003800000 */
.L_x_0:
[----:B------:R-:W-:-:S00]  /*01c0*/  BRA `(.L_x_0) ;  /* 0xfffffffc00fc7947 */ /* 0x000fc0000383ffff */
[----:B------:R-:W-:-:S00]  /*01d0*/  NOP ;  /* 0x0000000000007918 */ /* 0x000fc00000000000 */
        /* <DEDUP_REMOVED lines=10> */
.L_x_1:


//--------------------- .nv.shared.reserved.0     --------------------------
	.section	.nv.shared.reserved.0,"aw",@nobits
	.weak		__nv_reservedSMEM_offset_0_alias
	.size		__nv_reservedSMEM_offset_0_alias, 0, 64
	.other		__nv_reservedSMEM_offset_0_alias,@"STO_CUDA_RESERVED_SHARED STV_DEFAULT"
__nv_reservedSMEM_offset_0_alias:
	.zero		0
	.zero		64


//--------------------- .nv.constant0._Z14ComputeMinPathPi --------------------------
	.section	.nv.constant0._Z14ComputeMinPathPi,"a",@progbits
	.sectionflags	@""
	.align	4
.nv.constant0._Z14ComputeMinPathPi:
	.zero		904


//--------------------- SYMBOLS --------------------------

	.type		.nv.reservedSmem.offset0,@object
	.size		.nv.reservedSmem.offset0,0x4
